//
// Generated by NVIDIA NVVM Compiler
//
// Compiler Build ID: CL-36424714
// Cuda compilation tools, release 13.0, V13.0.88
// Based on NVVM 20.0.0
//

.version 9.0
.target sm_100
.address_size 64

	// .globl	_Z6xorsumiPid

.visible .entry _Z6xorsumiPid(
	.param .u32 _Z6xorsumiPid_param_0,
	.param .u64 .ptr .align 1 _Z6xorsumiPid_param_1,
	.param .f64 _Z6xorsumiPid_param_2
)
{
	.reg .pred 	%p<6>;
	.reg .b32 	%r<23>;
	.reg .b64 	%rd<7>;

	ld.param.u32 	%r22, [_Z6xorsumiPid_param_0];
	ld.param.u64 	%rd3, [_Z6xorsumiPid_param_1];
	cvta.to.global.u64 	%rd1, %rd3;
	mov.u32 	%r9, %ntid.x;
	mov.u32 	%r10, %ctaid.x;
	mov.u32 	%r11, %tid.x;
	mad.lo.s32 	%r1, %r9, %r10, %r11;
	setp.ge.s32 	%p1, %r1, %r22;
	add.s32 	%r21, %r22, 1;
	setp.lt.u32 	%p2, %r21, 3;
	or.pred  	%p3, %p1, %p2;
	@%p3 bra 	$L__BB0_5;
	mul.wide.s32 	%rd4, %r1, 4;
	add.s64 	%rd2, %rd1, %rd4;
	not.b32 	%r3, %r1;
$L__BB0_2:
	shr.u32 	%r12, %r22, 31;
	add.s32 	%r13, %r22, %r12;
	shr.s32 	%r14, %r13, 1;
	setp.ge.s32 	%p4, %r1, %r14;
	@%p4 bra 	$L__BB0_4;
	ld.global.u32 	%r15, [%rd2];
	add.s32 	%r16, %r22, %r3;
	mul.wide.s32 	%rd5, %r16, 4;
	add.s64 	%rd6, %rd1, %rd5;
	ld.global.u32 	%r17, [%rd6];
	xor.b32  	%r18, %r17, %r15;
	st.global.u32 	[%rd2], %r18;
$L__BB0_4:
	shr.u32 	%r19, %r21, 31;
	add.s32 	%r20, %r21, %r19;
	shr.s32 	%r22, %r20, 1;
	add.s32 	%r21, %r22, 1;
	setp.gt.u32 	%p5, %r21, 2;
	@%p5 bra 	$L__BB0_2;
$L__BB0_5:
	ret;

}


// ===== COMPILED SASS (sm_100) =====

	.target	sm_100

	.elftype	@"ET_EXEC"


//--------------------- .note.nv.tkinfo           --------------------------
	.section	.note.nv.tkinfo,"",@"SHT_NOTE"
	.sectionflags	@"SHF_NOTE_NV_TKINFO"
	.tkinfo
        /*0018*/ 	.word	0x00000002
        /*0030*/ 	.string	""
        /*0030*/ 	.string	"ptxas"
        /*0030*/ 	.string	"Cuda compilation tools, release 13.0, V13.0.88"
        /*0030*/ 	.string	"Build cuda_13.0.r13.0/compiler.36424714_0"
        /*0030*/ 	.string	"-arch sm_100 -m 64 "



//--------------------- .note.nv.cuinfo           --------------------------
	.section	.note.nv.cuinfo,"",@"SHT_NOTE"
	.sectionflags	@"SHF_NOTE_NV_CUINFO"
        /*0018*/ 	.short	0x0002
        /*001a*/ 	.short	0x0064
        /*001c*/ 	.short	0x0082
	.zero		2


//--------------------- .nv.info                  --------------------------
	.section	.nv.info,"",@"SHT_CUDA_INFO"
	.align	4


	//----- nvinfo : EIATTR_REGCOUNT
	.align		4
        /*0000*/ 	.byte	0x04, 0x2f
        /*0002*/ 	.short	(.L_1 - .L_0)
	.align		4
.L_0:
        /*0004*/ 	.word	index@(_Z6xorsumiPid)
        /*0008*/ 	.word	0x0000000e


	//----- nvinfo : EIATTR_FRAME_SIZE
	.align		4
.L_1:
        /*000c*/ 	.byte	0x04, 0x11
        /*000e*/ 	.short	(.L_3 - .L_2)
	.align		4
.L_2:
        /*0010*/ 	.word	index@(_Z6xorsumiPid)
        /*0014*/ 	.word	0x00000000


	//----- nvinfo : EIATTR_MIN_STACK_SIZE
	.align		4
.L_3:
        /*0018*/ 	.byte	0x04, 0x12
        /*001a*/ 	.short	(.L_5 - .L_4)
	.align		4
.L_4:
        /*001c*/ 	.word	index@(_Z6xorsumiPid)
        /*0020*/ 	.word	0x00000000
.L_5:


//--------------------- .nv.compat                --------------------------
	.section	.nv.compat,"",@"SHT_CUDA_COMPAT_INFO"
	.align	4
        /*0000*/ 	.byte	0x02, 0x09, 0x00, 0x00, 0x02, 0x02, 0x01, 0x00, 0x02, 0x05, 0x05, 0x00, 0x03, 0x07, 0x01, 0x01
        /*0010*/ 	.byte	0x02, 0x03, 0x00, 0x00, 0x02, 0x06, 0x01, 0x00, 0x04, 0x0b, 0x08, 0x00, 0x09, 0x00, 0x00, 0x00
        /*0020*/ 	.byte	0x00, 0x00, 0x00, 0x00


//--------------------- .nv.info._Z6xorsumiPid    --------------------------
	.section	.nv.info._Z6xorsumiPid,"",@"SHT_CUDA_INFO"
	.sectionflags	@""
	.align	4


	//----- nvinfo : EIATTR_CUDA_API_VERSION
	.align		4
        /*0000*/ 	.byte	0x04, 0x37
        /*0002*/ 	.short	(.L_7 - .L_6)
.L_6:
        /*0004*/ 	.word	0x00000082


	//----- nvinfo : EIATTR_KPARAM_INFO
	.align		4
.L_7:
        /*0008*/ 	.byte	0x04, 0x17
        /*000a*/ 	.short	(.L_9 - .L_8)
.L_8:
        /*000c*/ 	.word	0x00000000
        /*0010*/ 	.short	0x0002
        /*0012*/ 	.short	0x0010
        /*0014*/ 	.byte	0x00, 0xf0, 0x21, 0x00


	//----- nvinfo : EIATTR_KPARAM_INFO
	.align		4
.L_9:
        /*0018*/ 	.byte	0x04, 0x17
        /*001a*/ 	.short	(.L_11 - .L_10)
.L_10:
        /*001c*/ 	.word	0x00000000
        /*0020*/ 	.short	0x0001
        /*0022*/ 	.short	0x0008
        /*0024*/ 	.byte	0x00, 0xf5, 0x21, 0x00


	//----- nvinfo : EIATTR_KPARAM_INFO
	.align		4
.L_11:
        /*0028*/ 	.byte	0x04, 0x17
        /*002a*/ 	.short	(.L_13 - .L_12)
.L_12:
        /*002c*/ 	.word	0x00000000
        /*0030*/ 	.short	0x0000
        /*0032*/ 	.short	0x0000
        /*0034*/ 	.byte	0x00, 0xf0, 0x11, 0x00


	//----- nvinfo : EIATTR_SPARSE_MMA_MASK
	.align		4
.L_13:
        /*0038*/ 	.byte	0x03, 0x50
        /*003a*/ 	.short	0x0000


	//----- nvinfo : EIATTR_MAXREG_COUNT
	.align		4
        /*003c*/ 	.byte	0x03, 0x1b
        /*003e*/ 	.short	0x00ff


	//----- nvinfo : EIATTR_MERCURY_ISA_VERSION
	.align		4
        /*0040*/ 	.byte	0x03, 0x5f
        /*0042*/ 	.short	0x0101


	//----- nvinfo : EIATTR_VRC_CTA_INIT_COUNT
	.align		4
        /*0044*/ 	.byte	0x02, 0x4a
	.zero		1
	.zero		1


	//----- nvinfo : EIATTR_EXIT_INSTR_OFFSETS
	.align		4
        /*0048*/ 	.byte	0x04, 0x1c
        /*004a*/ 	.short	(.L_15 - .L_14)


	//   ....[0]....
.L_14:
        /*004c*/ 	.word	0x000000b0


	//   ....[1]....
        /*0050*/ 	.word	0x000001f0


	//----- nvinfo : EIATTR_CBANK_PARAM_SIZE
	.align		4
.L_15:
        /*0054*/ 	.byte	0x03, 0x19
        /*0056*/ 	.short	0x0018


	//----- nvinfo : EIATTR_PARAM_CBANK
	.align		4
        /*0058*/ 	.byte	0x04, 0x0a
        /*005a*/ 	.short	(.L_17 - .L_16)
	.align		4
.L_16:
        /*005c*/ 	.word	index@(.nv.constant0._Z6xorsumiPid)
        /*0060*/ 	.short	0x0380
        /*0062*/ 	.short	0x0018


	//----- nvinfo : EIATTR_SW_WAR
	.align		4
.L_17:
        /*0064*/ 	.byte	0x04, 0x36
        /*0066*/ 	.short	(.L_19 - .L_18)
.L_18:
        /*0068*/ 	.word	0x00000008
.L_19:


//--------------------- .nv.callgraph             --------------------------
	.section	.nv.callgraph,"",@"SHT_CUDA_CALLGRAPH"
	.align	4
	.sectionentsize	8
	.align		4
        /*0000*/ 	.word	0x00000000
	.align		4
        /*0004*/ 	.word	0xffffffff
	.align		4
        /*0008*/ 	.word	0x00000000
	.align		4
        /*000c*/ 	.word	0xfffffffe
	.align		4
        /*0010*/ 	.word	0x00000000
	.align		4
        /*0014*/ 	.word	0xfffffffd
	.align		4
        /*0018*/ 	.word	0x00000000
	.align		4
        /*001c*/ 	.word	0xfffffffc


//--------------------- .text._Z6xorsumiPid       --------------------------
	.section	.text._Z6xorsumiPid,"ax",@progbits
	.align	128
        .global         _Z6xorsumiPid
        .type           _Z6xorsumiPid,@function
        .size           _Z6xorsumiPid,(.L_x_2 - _Z6xorsumiPid)
        .other          _Z6xorsumiPid,@"STO_CUDA_ENTRY STV_DEFAULT"
_Z6xorsumiPid:
.text._Z6xorsumiPid:
[----:B------:R-:W-:Y:S01]  /*0000*/  LDC R1, c[0x0][0x37c] ;  /* 0x0000df00ff017b82 */ /* 0x000fe20000000800 */
[----:B------:R-:W0:Y:S07]  /*0010*/  S2R R7, SR_CTAID.X ;  /* 0x0000000000077919 */ /* 0x000e2e0000002500 */
[----:B------:R-:W1:Y:S01]  /*0020*/  LDC R2, c[0x0][0x380] ;  /* 0x0000e000ff027b82 */ /* 0x000e620000000800 */
[----:B------:R-:W0:Y:S01]  /*0030*/  LDCU UR4, c[0x0][0x360] ;  /* 0x00006c00ff0477ac */ /* 0x000e220008000800 */
[----:B------:R-:W0:Y:S01]  /*0040*/  S2R R0, SR_TID.X ;  /* 0x0000000000007919 */ /* 0x000e220000002100 */
[----:B------:R-:W2:Y:S01]  /*0050*/  LDCU UR5, c[0x0][0x380] ;  /* 0x00007000ff0577ac */ /* 0x000ea20008000800 */
[----:B-1----:R-:W-:-:S05]  /*0060*/  VIADD R6, R2, 0x1 ;  /* 0x0000000102067836 */ /* 0x002fca0000000000 */
[----:B------:R-:W-:Y:S01]  /*0070*/  ISETP.GE.U32.AND P0, PT, R6, 0x3, PT ;  /* 0x000000030600780c */ /* 0x000fe20003f06070 */
[----:B0-----:R-:W-:Y:S02]  /*0080*/  IMAD R7, R7, UR4, R0 ;  /* 0x0000000407077c24 */ /* 0x001fe4000f8e0200 */
[----:B--2---:R-:W-:-:S03]  /*0090*/  IMAD.U32 R0, RZ, RZ, UR5 ;  /* 0x00000005ff007e24 */ /* 0x004fc6000f8e00ff */
[----:B------:R-:W-:-:S13]  /*00a0*/  ISETP.GE.OR P0, PT, R7, R2, !P0 ;  /* 0x000000020700720c */ /* 0x000fda0004706670 */
[----:B------:R-:W-:Y:S05]  /*00b0*/  @P0 EXIT ;  /* 0x000000000000094d */ /* 0x000fea0003800000 */
[----:B------:R-:W0:Y:S01]  /*00c0*/  LDC.64 R2, c[0x0][0x388] ;  /* 0x0000e200ff027b82 */ /* 0x000e220000000a00 */
[----:B------:R-:W-:Y:S01]  /*00d0*/  LOP3.LUT R9, RZ, R7, RZ, 0x33, !PT ;  /* 0x00000007ff097212 */ /* 0x000fe200078e33ff */
[----:B------:R-:W1:Y:S02]  /*00e0*/  LDCU.64 UR4, c[0x0][0x358] ;  /* 0x00006b00ff0477ac */ /* 0x000e640008000a00 */
[----:B01----:R-:W-:-:S07]  /*00f0*/  IMAD.WIDE R2, R7, 0x4, R2 ;  /* 0x0000000407027825 */ /* 0x003fce00078e0202 */
.L_x_0:
[----:B------:R-:W-:-:S04]  /*0100*/  LEA.HI R4, R0, R0, RZ, 0x1 ;  /* 0x0000000000047211 */ /* 0x000fc800078f08ff */
[----:B------:R-:W-:-:S04]  /*0110*/  SHF.R.S32.HI R4, RZ, 0x1, R4 ;  /* 0x00000001ff047819 */ /* 0x000fc80000011404 */
[----:B------:R-:W-:-:S13]  /*0120*/  ISETP.GE.AND P0, PT, R7, R4, PT ;  /* 0x000000040700720c */ /* 0x000fda0003f06270 */
[----:B------:R-:W0:Y:S01]  /*0130*/  @!P0 LDC.64 R4, c[0x0][0x388] ;  /* 0x0000e200ff048b82 */ /* 0x000e220000000a00 */
[----:B------:R-:W-:Y:S02]  /*0140*/  @!P0 IMAD.IADD R11, R9, 0x1, R0 ;  /* 0x00000001090b8824 */ /* 0x000fe400078e0200 */
[----:B------:R-:W2:Y:S02]  /*0150*/  @!P0 LDG.E R0, desc[UR4][R2.64] ;  /* 0x0000000402008981 */ /* 0x000ea4000c1e1900 */
[----:B0-----:R-:W-:-:S06]  /*0160*/  @!P0 IMAD.WIDE R4, R11, 0x4, R4 ;  /* 0x000000040b048825 */ /* 0x001fcc00078e0204 */
[----:B------:R-:W2:Y:S02]  /*0170*/  @!P0 LDG.E R5, desc[UR4][R4.64] ;  /* 0x0000000404058981 */ /* 0x000ea4000c1e1900 */
[----:B--2---:R-:W-:Y:S02]  /*0180*/  @!P0 LOP3.LUT R11, R5, R0, RZ, 0x3c, !PT ;  /* 0x00000000050b8212 */ /* 0x004fe400078e3cff */
[----:B------:R-:W-:-:S04]  /*0190*/  LEA.HI R0, R6, R6, RZ, 0x1 ;  /* 0x0000000606007211 */ /* 0x000fc800078f08ff */
[----:B------:R-:W-:Y:S01]  /*01a0*/  SHF.R.S32.HI R0, RZ, 0x1, R0 ;  /* 0x00000001ff007819 */ /* 0x000fe20000011400 */
[----:B------:R0:W-:Y:S04]  /*01b0*/  @!P0 STG.E desc[UR4][R2.64], R11 ;  /* 0x0000000b02008986 */ /* 0x0001e8000c101904 */
[----:B------:R-:W-:-:S05]  /*01c0*/  VIADD R6, R0, 0x1 ;  /* 0x0000000100067836 */ /* 0x000fca0000000000 */
[----:B------:R-:W-:-:S13]  /*01d0*/  ISETP.GT.U32.AND P0, PT, R6, 0x2, PT ;  /* 0x000000020600780c */ /* 0x000fda0003f04070 */
[----:B0-----:R-:W-:Y:S05]  /*01e0*/  @P0 BRA `(.L_x_0) ;  /* 0xfffffffc00c40947 */ /* 0x001fea000383ffff */
[----:B------:R-:W-:Y:S05]  /*01f0*/  EXIT ;  /* 0x000000000000794d */ /* 0x000fea0003800000 */
.L_x_1:
[----:B------:R-:W-:-:S00]  /*0200*/  BRA `(.L_x_1) ;  /* 0xfffffffc00fc7947 */ /* 0x000fc0000383ffff */
[----:B------:R-:W-:-:S00]  /*0210*/  NOP ;  /* 0x0000000000007918 */ /* 0x000fc00000000000 */
        /* <DEDUP_REMOVED lines=14> */
.L_x_2:


//--------------------- .nv.shared.reserved.0     --------------------------
	.section	.nv.shared.reserved.0,"aw",@nobits
	.weak		__nv_reservedSMEM_offset_0_alias
	.size		__nv_reservedSMEM_offset_0_alias, 0, 64
	.other		__nv_reservedSMEM_offset_0_alias,@"STO_CUDA_RESERVED_SHARED STV_DEFAULT"
__nv_reservedSMEM_offset_0_alias:
	.zero		0
	.zero		64


//--------------------- .nv.constant0._Z6xorsumiPid --------------------------
	.section	.nv.constant0._Z6xorsumiPid,"a",@progbits
	.sectionflags	@""
	.align	4
.nv.constant0._Z6xorsumiPid:
	.zero		920


//--------------------- SYMBOLS --------------------------

	.type		.nv.reservedSmem.offset0,@object
	.size		.nv.reservedSmem.offset0,0x4
